//
// Generated by NVIDIA NVVM Compiler
//
// Compiler Build ID: CL-36424714
// Cuda compilation tools, release 13.0, V13.0.88
// Based on NVVM 20.0.0
//

.version 9.0
.target sm_100
.address_size 64

	// .globl	_Z3maxPiiiS_

.visible .entry _Z3maxPiiiS_(
	.param .u64 .ptr .align 1 _Z3maxPiiiS__param_0,
	.param .u32 _Z3maxPiiiS__param_1,
	.param .u32 _Z3maxPiiiS__param_2,
	.param .u64 .ptr .align 1 _Z3maxPiiiS__param_3
)
{
	.reg .pred 	%p<11>;
	.reg .b32 	%r<110>;
	.reg .b64 	%rd<26>;

	ld.param.u64 	%rd9, [_Z3maxPiiiS__param_0];
	ld.param.u32 	%r32, [_Z3maxPiiiS__param_1];
	ld.param.u32 	%r33, [_Z3maxPiiiS__param_2];
	ld.param.u64 	%rd10, [_Z3maxPiiiS__param_3];
	mov.u32 	%r34, %ntid.x;
	mov.u32 	%r35, %ctaid.x;
	mov.u32 	%r36, %tid.x;
	mad.lo.s32 	%r1, %r34, %r35, %r36;
	div.s32 	%r37, %r33, %r32;
	setp.gt.s32 	%p1, %r1, %r37;
	@%p1 bra 	$L__BB0_15;
	cvta.to.global.u64 	%rd1, %rd9;
	mul.lo.s32 	%r2, %r32, %r1;
	mul.wide.s32 	%rd11, %r2, 4;
	add.s64 	%rd2, %rd1, %rd11;
	ld.global.u32 	%r109, [%rd2];
	setp.lt.s32 	%p2, %r32, 1;
	@%p2 bra 	$L__BB0_14;
	and.b32  	%r4, %r32, 15;
	setp.lt.u32 	%p3, %r32, 16;
	mov.b32 	%r102, 0;
	@%p3 bra 	$L__BB0_5;
	and.b32  	%r102, %r32, 2147483632;
	neg.s32 	%r96, %r102;
	add.s64 	%rd13, %rd11, %rd1;
	add.s64 	%rd24, %rd13, 32;
$L__BB0_4:
	.pragma "nounroll";
	ld.global.u32 	%r40, [%rd24+-32];
	max.s32 	%r41, %r40, %r109;
	ld.global.u32 	%r42, [%rd24+-28];
	max.s32 	%r43, %r42, %r41;
	ld.global.u32 	%r44, [%rd24+-24];
	max.s32 	%r45, %r44, %r43;
	ld.global.u32 	%r46, [%rd24+-20];
	max.s32 	%r47, %r46, %r45;
	ld.global.u32 	%r48, [%rd24+-16];
	max.s32 	%r49, %r48, %r47;
	ld.global.u32 	%r50, [%rd24+-12];
	max.s32 	%r51, %r50, %r49;
	ld.global.u32 	%r52, [%rd24+-8];
	max.s32 	%r53, %r52, %r51;
	ld.global.u32 	%r54, [%rd24+-4];
	max.s32 	%r55, %r54, %r53;
	ld.global.u32 	%r56, [%rd24];
	max.s32 	%r57, %r56, %r55;
	ld.global.u32 	%r58, [%rd24+4];
	max.s32 	%r59, %r58, %r57;
	ld.global.u32 	%r60, [%rd24+8];
	max.s32 	%r61, %r60, %r59;
	ld.global.u32 	%r62, [%rd24+12];
	max.s32 	%r63, %r62, %r61;
	ld.global.u32 	%r64, [%rd24+16];
	max.s32 	%r65, %r64, %r63;
	ld.global.u32 	%r66, [%rd24+20];
	max.s32 	%r67, %r66, %r65;
	ld.global.u32 	%r68, [%rd24+24];
	max.s32 	%r69, %r68, %r67;
	ld.global.u32 	%r70, [%rd24+28];
	max.s32 	%r109, %r70, %r69;
	add.s32 	%r96, %r96, 16;
	add.s64 	%rd24, %rd24, 64;
	setp.ne.s32 	%p4, %r96, 0;
	@%p4 bra 	$L__BB0_4;
$L__BB0_5:
	setp.eq.s32 	%p5, %r4, 0;
	@%p5 bra 	$L__BB0_14;
	and.b32  	%r14, %r32, 7;
	setp.lt.u32 	%p6, %r4, 8;
	@%p6 bra 	$L__BB0_8;
	mul.wide.u32 	%rd14, %r102, 4;
	add.s64 	%rd15, %rd2, %rd14;
	ld.global.u32 	%r72, [%rd15];
	max.s32 	%r73, %r72, %r109;
	ld.global.u32 	%r74, [%rd15+4];
	max.s32 	%r75, %r74, %r73;
	ld.global.u32 	%r76, [%rd15+8];
	max.s32 	%r77, %r76, %r75;
	ld.global.u32 	%r78, [%rd15+12];
	max.s32 	%r79, %r78, %r77;
	ld.global.u32 	%r80, [%rd15+16];
	max.s32 	%r81, %r80, %r79;
	ld.global.u32 	%r82, [%rd15+20];
	max.s32 	%r83, %r82, %r81;
	ld.global.u32 	%r84, [%rd15+24];
	max.s32 	%r85, %r84, %r83;
	ld.global.u32 	%r86, [%rd15+28];
	max.s32 	%r109, %r86, %r85;
	add.s32 	%r102, %r102, 8;
$L__BB0_8:
	setp.eq.s32 	%p7, %r14, 0;
	@%p7 bra 	$L__BB0_14;
	and.b32  	%r20, %r32, 3;
	setp.lt.u32 	%p8, %r14, 4;
	@%p8 bra 	$L__BB0_11;
	mul.wide.u32 	%rd16, %r102, 4;
	add.s64 	%rd17, %rd2, %rd16;
	ld.global.u32 	%r88, [%rd17];
	max.s32 	%r89, %r88, %r109;
	ld.global.u32 	%r90, [%rd17+4];
	max.s32 	%r91, %r90, %r89;
	ld.global.u32 	%r92, [%rd17+8];
	max.s32 	%r93, %r92, %r91;
	ld.global.u32 	%r94, [%rd17+12];
	max.s32 	%r109, %r94, %r93;
	add.s32 	%r102, %r102, 4;
$L__BB0_11:
	setp.eq.s32 	%p9, %r20, 0;
	@%p9 bra 	$L__BB0_14;
	mul.wide.u32 	%rd19, %r102, 4;
	add.s64 	%rd20, %rd11, %rd19;
	add.s64 	%rd25, %rd1, %rd20;
	neg.s32 	%r107, %r20;
$L__BB0_13:
	.pragma "nounroll";
	ld.global.u32 	%r95, [%rd25];
	max.s32 	%r109, %r95, %r109;
	add.s64 	%rd25, %rd25, 4;
	add.s32 	%r107, %r107, 1;
	setp.ne.s32 	%p10, %r107, 0;
	@%p10 bra 	$L__BB0_13;
$L__BB0_14:
	cvta.to.global.u64 	%rd21, %rd10;
	mul.wide.s32 	%rd22, %r1, 4;
	add.s64 	%rd23, %rd21, %rd22;
	st.global.u32 	[%rd23], %r109;
$L__BB0_15:
	ret;

}


// ===== COMPILED SASS (sm_100) =====

	.target	sm_100

	.elftype	@"ET_EXEC"


//--------------------- .note.nv.tkinfo           --------------------------
	.section	.note.nv.tkinfo,"",@"SHT_NOTE"
	.sectionflags	@"SHF_NOTE_NV_TKINFO"
	.tkinfo
        /*0018*/ 	.word	0x00000002
        /*0030*/ 	.string	""
        /*0030*/ 	.string	"ptxas"
        /*0030*/ 	.string	"Cuda compilation tools, release 13.0, V13.0.88"
        /*0030*/ 	.string	"Build cuda_13.0.r13.0/compiler.36424714_0"
        /*0030*/ 	.string	"-arch sm_100 -m 64 "



//--------------------- .note.nv.cuinfo           --------------------------
	.section	.note.nv.cuinfo,"",@"SHT_NOTE"
	.sectionflags	@"SHF_NOTE_NV_CUINFO"
        /*0018*/ 	.short	0x0002
        /*001a*/ 	.short	0x0064
        /*001c*/ 	.short	0x0082
	.zero		2


//--------------------- .nv.info                  --------------------------
	.section	.nv.info,"",@"SHT_CUDA_INFO"
	.align	4


	//----- nvinfo : EIATTR_REGCOUNT
	.align		4
        /*0000*/ 	.byte	0x04, 0x2f
        /*0002*/ 	.short	(.L_1 - .L_0)
	.align		4
.L_0:
        /*0004*/ 	.word	index@(_Z3maxPiiiS_)
        /*0008*/ 	.word	0x0000001d


	//----- nvinfo : EIATTR_FRAME_SIZE
	.align		4
.L_1:
        /*000c*/ 	.byte	0x04, 0x11
        /*000e*/ 	.short	(.L_3 - .L_2)
	.align		4
.L_2:
        /*0010*/ 	.word	index@(_Z3maxPiiiS_)
        /*0014*/ 	.word	0x00000000


	//----- nvinfo : EIATTR_MIN_STACK_SIZE
	.align		4
.L_3:
        /*0018*/ 	.byte	0x04, 0x12
        /*001a*/ 	.short	(.L_5 - .L_4)
	.align		4
.L_4:
        /*001c*/ 	.word	index@(_Z3maxPiiiS_)
        /*0020*/ 	.word	0x00000000
.L_5:


//--------------------- .nv.compat                --------------------------
	.section	.nv.compat,"",@"SHT_CUDA_COMPAT_INFO"
	.align	4
        /*0000*/ 	.byte	0x02, 0x09, 0x00, 0x00, 0x02, 0x02, 0x01, 0x00, 0x02, 0x05, 0x05, 0x00, 0x03, 0x07, 0x01, 0x01
        /*0010*/ 	.byte	0x02, 0x03, 0x00, 0x00, 0x02, 0x06, 0x01, 0x00, 0x04, 0x0b, 0x08, 0x00, 0x09, 0x00, 0x00, 0x00
        /*0020*/ 	.byte	0x00, 0x00, 0x00, 0x00


//--------------------- .nv.info._Z3maxPiiiS_     --------------------------
	.section	.nv.info._Z3maxPiiiS_,"",@"SHT_CUDA_INFO"
	.sectionflags	@""
	.align	4


	//----- nvinfo : EIATTR_CUDA_API_VERSION
	.align		4
        /*0000*/ 	.byte	0x04, 0x37
        /*0002*/ 	.short	(.L_7 - .L_6)
.L_6:
        /*0004*/ 	.word	0x00000082


	//----- nvinfo : EIATTR_KPARAM_INFO
	.align		4
.L_7:
        /*0008*/ 	.byte	0x04, 0x17
        /*000a*/ 	.short	(.L_9 - .L_8)
.L_8:
        /*000c*/ 	.word	0x00000000
        /*0010*/ 	.short	0x0003
        /*0012*/ 	.short	0x0010
        /*0014*/ 	.byte	0x00, 0xf5, 0x21, 0x00


	//----- nvinfo : EIATTR_KPARAM_INFO
	.align		4
.L_9:
        /*0018*/ 	.byte	0x04, 0x17
        /*001a*/ 	.short	(.L_11 - .L_10)
.L_10:
        /*001c*/ 	.word	0x00000000
        /*0020*/ 	.short	0x0002
        /*0022*/ 	.short	0x000c
        /*0024*/ 	.byte	0x00, 0xf0, 0x11, 0x00


	//----- nvinfo : EIATTR_KPARAM_INFO
	.align		4
.L_11:
        /*0028*/ 	.byte	0x04, 0x17
        /*002a*/ 	.short	(.L_13 - .L_12)
.L_12:
        /*002c*/ 	.word	0x00000000
        /*0030*/ 	.short	0x0001
        /*0032*/ 	.short	0x0008
        /*0034*/ 	.byte	0x00, 0xf0, 0x11, 0x00


	//----- nvinfo : EIATTR_KPARAM_INFO
	.align		4
.L_13:
        /*0038*/ 	.byte	0x04, 0x17
        /*003a*/ 	.short	(.L_15 - .L_14)
.L_14:
        /*003c*/ 	.word	0x00000000
        /*0040*/ 	.short	0x0000
        /*0042*/ 	.short	0x0000
        /*0044*/ 	.byte	0x00, 0xf5, 0x21, 0x00


	//----- nvinfo : EIATTR_SPARSE_MMA_MASK
	.align		4
.L_15:
        /*0048*/ 	.byte	0x03, 0x50
        /*004a*/ 	.short	0x0000


	//----- nvinfo : EIATTR_MAXREG_COUNT
	.align		4
        /*004c*/ 	.byte	0x03, 0x1b
        /*004e*/ 	.short	0x00ff


	//----- nvinfo : EIATTR_MERCURY_ISA_VERSION
	.align		4
        /*0050*/ 	.byte	0x03, 0x5f
        /*0052*/ 	.short	0x0101


	//----- nvinfo : EIATTR_VRC_CTA_INIT_COUNT
	.align		4
        /*0054*/ 	.byte	0x02, 0x4a
	.zero		1
	.zero		1


	//----- nvinfo : EIATTR_EXIT_INSTR_OFFSETS
	.align		4
        /*0058*/ 	.byte	0x04, 0x1c
        /*005a*/ 	.short	(.L_17 - .L_16)


	//   ....[0]....
.L_16:
        /*005c*/ 	.word	0x000001e0


	//   ....[1]....
        /*0060*/ 	.word	0x00000800


	//----- nvinfo : EIATTR_CBANK_PARAM_SIZE
	.align		4
.L_17:
        /*0064*/ 	.byte	0x03, 0x19
        /*0066*/ 	.short	0x0018


	//----- nvinfo : EIATTR_PARAM_CBANK
	.align		4
        /*0068*/ 	.byte	0x04, 0x0a
        /*006a*/ 	.short	(.L_19 - .L_18)
	.align		4
.L_18:
        /*006c*/ 	.word	index@(.nv.constant0._Z3maxPiiiS_)
        /*0070*/ 	.short	0x0380
        /*0072*/ 	.short	0x0018


	//----- nvinfo : EIATTR_SW_WAR
	.align		4
.L_19:
        /*0074*/ 	.byte	0x04, 0x36
        /*0076*/ 	.short	(.L_21 - .L_20)
.L_20:
        /*0078*/ 	.word	0x00000008
.L_21:


//--------------------- .nv.callgraph             --------------------------
	.section	.nv.callgraph,"",@"SHT_CUDA_CALLGRAPH"
	.align	4
	.sectionentsize	8
	.align		4
        /*0000*/ 	.word	0x00000000
	.align		4
        /*0004*/ 	.word	0xffffffff
	.align		4
        /*0008*/ 	.word	0x00000000
	.align		4
        /*000c*/ 	.word	0xfffffffe
	.align		4
        /*0010*/ 	.word	0x00000000
	.align		4
        /*0014*/ 	.word	0xfffffffd
	.align		4
        /*0018*/ 	.word	0x00000000
	.align		4
        /*001c*/ 	.word	0xfffffffc


//--------------------- .text._Z3maxPiiiS_        --------------------------
	.section	.text._Z3maxPiiiS_,"ax",@progbits
	.align	128
        .global         _Z3maxPiiiS_
        .type           _Z3maxPiiiS_,@function
        .size           _Z3maxPiiiS_,(.L_x_7 - _Z3maxPiiiS_)
        .other          _Z3maxPiiiS_,@"STO_CUDA_ENTRY STV_DEFAULT"
_Z3maxPiiiS_:
.text._Z3maxPiiiS_:
[----:B------:R-:W-:Y:S08]  /*0000*/  LDC R1, c[0x0][0x37c] ;  /* 0x0000df00ff017b82 */ /* 0x000ff00000000800 */
[----:B------:R-:W0:Y:S01]  /*0010*/  LDC.64 R2, c[0x0][0x388] ;  /* 0x0000e200ff027b82 */ /* 0x000e220000000a00 */
[----:B------:R-:W1:Y:S01]  /*0020*/  LDCU UR4, c[0x0][0x360] ;  /* 0x00006c00ff0477ac */ /* 0x000e620008000800 */
[----:B0-----:R-:W-:-:S04]  /*0030*/  IABS R9, R2 ;  /* 0x0000000200097213 */ /* 0x001fc80000000000 */
[----:B------:R-:W0:Y:S08]  /*0040*/  I2F.RP R0, R9 ;  /* 0x0000000900007306 */ /* 0x000e300000209400 */
[----:B0-----:R-:W0:Y:S02]  /*0050*/  MUFU.RCP R0, R0 ;  /* 0x0000000000007308 */ /* 0x001e240000001000 */
[----:B0-----:R-:W-:-:S06]  /*0060*/  VIADD R4, R0, 0xffffffe ;  /* 0x0ffffffe00047836 */ /* 0x001fcc0000000000 */
[----:B------:R0:W2:Y:S02]  /*0070*/  F2I.FTZ.U32.TRUNC.NTZ R5, R4 ;  /* 0x0000000400057305 */ /* 0x0000a4000021f000 */
[----:B0-----:R-:W-:Y:S02]  /*0080*/  IMAD.MOV.U32 R4, RZ, RZ, RZ ;  /* 0x000000ffff047224 */ /* 0x001fe400078e00ff */
[----:B--2---:R-:W-:-:S04]  /*0090*/  IMAD.MOV R6, RZ, RZ, -R5 ;  /* 0x000000ffff067224 */ /* 0x004fc800078e0a05 */
[----:B------:R-:W-:Y:S01]  /*00a0*/  IMAD R7, R6, R9, RZ ;  /* 0x0000000906077224 */ /* 0x000fe200078e02ff */
[----:B------:R-:W-:Y:S02]  /*00b0*/  IABS R6, R3 ;  /* 0x0000000300067213 */ /* 0x000fe40000000000 */
[----:B------:R-:W-:Y:S01]  /*00c0*/  LOP3.LUT R3, R3, R2, RZ, 0x3c, !PT ;  /* 0x0000000203037212 */ /* 0x000fe200078e3cff */
[----:B------:R-:W-:Y:S02]  /*00d0*/  IMAD.HI.U32 R5, R5, R7, R4 ;  /* 0x0000000705057227 */ /* 0x000fe400078e0004 */
[----:B------:R-:W1:Y:S01]  /*00e0*/  S2R R4, SR_CTAID.X ;  /* 0x0000000000047919 */ /* 0x000e620000002500 */
[----:B------:R-:W-:-:S03]  /*00f0*/  ISETP.GE.AND P1, PT, R3, RZ, PT ;  /* 0x000000ff0300720c */ /* 0x000fc60003f26270 */
[----:B------:R-:W-:Y:S01]  /*0100*/  IMAD.HI.U32 R5, R5, R6, RZ ;  /* 0x0000000605057227 */ /* 0x000fe200078e00ff */
[----:B------:R-:W1:Y:S03]  /*0110*/  S2R R7, SR_TID.X ;  /* 0x0000000000077919 */ /* 0x000e660000002100 */
[----:B------:R-:W-:-:S04]  /*0120*/  IMAD.MOV R0, RZ, RZ, -R5 ;  /* 0x000000ffff007224 */ /* 0x000fc800078e0a05 */
[----:B------:R-:W-:-:S05]  /*0130*/  IMAD R0, R9, R0, R6 ;  /* 0x0000000009007224 */ /* 0x000fca00078e0206 */
[----:B------:R-:W-:-:S13]  /*0140*/  ISETP.GT.U32.AND P2, PT, R9, R0, PT ;  /* 0x000000000900720c */ /* 0x000fda0003f44070 */
[----:B------:R-:W-:Y:S02]  /*0150*/  @!P2 IMAD.IADD R0, R0, 0x1, -R9 ;  /* 0x000000010000a824 */ /* 0x000fe400078e0a09 */
[----:B------:R-:W-:Y:S01]  /*0160*/  @!P2 VIADD R5, R5, 0x1 ;  /* 0x000000010505a836 */ /* 0x000fe20000000000 */
[----:B------:R-:W-:Y:S02]  /*0170*/  ISETP.NE.AND P2, PT, R2, RZ, PT ;  /* 0x000000ff0200720c */ /* 0x000fe40003f45270 */
[----:B------:R-:W-:Y:S01]  /*0180*/  ISETP.GE.U32.AND P0, PT, R0, R9, PT ;  /* 0x000000090000720c */ /* 0x000fe20003f06070 */
[----:B-1----:R-:W-:-:S12]  /*0190*/  IMAD R3, R4, UR4, R7 ;  /* 0x0000000404037c24 */ /* 0x002fd8000f8e0207 */
[----:B------:R-:W-:-:S04]  /*01a0*/  @P0 VIADD R5, R5, 0x1 ;  /* 0x0000000105050836 */ /* 0x000fc80000000000 */
[----:B------:R-:W-:Y:S01]  /*01b0*/  @!P1 IMAD.MOV R5, RZ, RZ, -R5 ;  /* 0x000000ffff059224 */ /* 0x000fe200078e0a05 */
[----:B------:R-:W-:-:S04]  /*01c0*/  @!P2 LOP3.LUT R5, RZ, R2, RZ, 0x33, !PT ;  /* 0x00000002ff05a212 */ /* 0x000fc800078e33ff */
[----:B------:R-:W-:-:S13]  /*01d0*/  ISETP.GT.AND P0, PT, R3, R5, PT ;  /* 0x000000050300720c */ /* 0x000fda0003f04270 */
[----:B------:R-:W-:Y:S05]  /*01e0*/  @P0 EXIT ;  /* 0x000000000000094d */ /* 0x000fea0003800000 */
[----:B------:R-:W0:Y:S01]  /*01f0*/  LDCU.64 UR6, c[0x0][0x380] ;  /* 0x00007000ff0677ac */ /* 0x000e220008000a00 */
[----:B------:R-:W-:Y:S01]  /*0200*/  IMAD R4, R3, R2, RZ ;  /* 0x0000000203047224 */ /* 0x000fe200078e02ff */
[----:B------:R-:W1:Y:S03]  /*0210*/  LDCU.64 UR4, c[0x0][0x358] ;  /* 0x00006b00ff0477ac */ /* 0x000e660008000a00 */
[----:B------:R-:W-:-:S03]  /*0220*/  IMAD.WIDE R4, R4, 0x4, RZ ;  /* 0x0000000404047825 */ /* 0x000fc600078e02ff */
[----:B0-----:R-:W-:-:S04]  /*0230*/  IADD3 R6, P0, PT, R4, UR6, RZ ;  /* 0x0000000604067c10 */ /* 0x001fc8000ff1e0ff */
[----:B------:R-:W-:Y:S02]  /*0240*/  IADD3.X R7, PT, PT, R5, UR7, RZ, P0, !PT ;  /* 0x0000000705077c10 */ /* 0x000fe400087fe4ff */
[----:B------:R-:W-:-:S03]  /*0250*/  ISETP.GE.AND P0, PT, R2, 0x1, PT ;  /* 0x000000010200780c */ /* 0x000fc60003f06270 */
[----:B-1----:R0:W5:Y:S10]  /*0260*/  LDG.E R0, desc[UR4][R6.64] ;  /* 0x0000000406007981 */ /* 0x002174000c1e1900 */
[----:B0-----:R-:W-:Y:S05]  /*0270*/  @!P0 BRA `(.L_x_0) ;  /* 0x0000000400548947 */ /* 0x001fea0003800000 */
[C---:B------:R-:W-:Y:S01]  /*0280*/  ISETP.GE.U32.AND P1, PT, R2.reuse, 0x10, PT ;  /* 0x000000100200780c */ /* 0x040fe20003f26070 */
[----:B------:R-:W-:Y:S01]  /*0290*/  IMAD.MOV.U32 R11, RZ, RZ, RZ ;  /* 0x000000ffff0b7224 */ /* 0x000fe200078e00ff */
[----:B------:R-:W-:-:S04]  /*02a0*/  LOP3.LUT R26, R2, 0xf, RZ, 0xc0, !PT ;  /* 0x0000000f021a7812 */ /* 0x000fc800078ec0ff */
[----:B------:R-:W-:-:S07]  /*02b0*/  ISETP.NE.AND P0, PT, R26, RZ, PT ;  /* 0x000000ff1a00720c */ /* 0x000fce0003f05270 */
[----:B------:R-:W-:Y:S06]  /*02c0*/  @!P1 BRA `(.L_x_1) ;  /* 0x00000000008c9947 */ /* 0x000fec0003800000 */
[----:B------:R-:W-:Y:S02]  /*02d0*/  IADD3 R13, P1, PT, R6, 0x20, RZ ;  /* 0x00000020060d7810 */ /* 0x000fe40007f3e0ff */
[----:B------:R-:W-:-:S03]  /*02e0*/  LOP3.LUT R11, R2, 0x7ffffff0, RZ, 0xc0, !PT ;  /* 0x7ffffff0020b7812 */ /* 0x000fc600078ec0ff */
[----:B------:R-:W-:Y:S02]  /*02f0*/  IMAD.X R10, RZ, RZ, R7, P1 ;  /* 0x000000ffff0a7224 */ /* 0x000fe400008e0607 */
[----:B------:R-:W-:-:S07]  /*0300*/  IMAD.MOV R12, RZ, RZ, -R11 ;  /* 0x000000ffff0c7224 */ /* 0x000fce00078e0a0b */
.L_x_2:
[----:B------:R-:W-:Y:S02]  /*0310*/  IMAD.MOV.U32 R8, RZ, RZ, R13 ;  /* 0x000000ffff087224 */ /* 0x000fe400078e000d */
[----:B------:R-:W-:-:S05]  /*0320*/  IMAD.MOV.U32 R9, RZ, RZ, R10 ;  /* 0x000000ffff097224 */ /* 0x000fca00078e000a */
[----:B------:R-:W2:Y:S04]  /*0330*/  LDG.E R21, desc[UR4][R8.64+-0x20] ;  /* 0xffffe00408157981 */ /* 0x000ea8000c1e1900 */
[----:B------:R-:W2:Y:S04]  /*0340*/  LDG.E R20, desc[UR4][R8.64+-0x1c] ;  /* 0xffffe40408147981 */ /* 0x000ea8000c1e1900 */
[----:B------:R-:W3:Y:S04]  /*0350*/  LDG.E R25, desc[UR4][R8.64+-0x18] ;  /* 0xffffe80408197981 */ /* 0x000ee8000c1e1900 */
[----:B------:R-:W3:Y:S04]  /*0360*/  LDG.E R24, desc[UR4][R8.64+-0x14] ;  /* 0xffffec0408187981 */ /* 0x000ee8000c1e1900 */
[----:B------:R-:W4:Y:S04]  /*0370*/  LDG.E R18, desc[UR4][R8.64+-0x10] ;  /* 0xfffff00408127981 */ /* 0x000f28000c1e1900 */
[----:B------:R-:W4:Y:S04]  /*0380*/  LDG.E R19, desc[UR4][R8.64+-0xc] ;  /* 0xfffff40408137981 */ /* 0x000f28000c1e1900 */
[----:B------:R-:W4:Y:S04]  /*0390*/  LDG.E R16, desc[UR4][R8.64+-0x8] ;  /* 0xfffff80408107981 */ /* 0x000f28000c1e1900 */
[----:B------:R-:W4:Y:S04]  /*03a0*/  LDG.E R17, desc[UR4][R8.64+-0x4] ;  /* 0xfffffc0408117981 */ /* 0x000f28000c1e1900 */
[----:B------:R-:W4:Y:S04]  /*03b0*/  LDG.E R14, desc[UR4][R8.64] ;  /* 0x00000004080e7981 */ /* 0x000f28000c1e1900 */
[----:B------:R-:W4:Y:S04]  /*03c0*/  LDG.E R15, desc[UR4][R8.64+0x4] ;  /* 0x00000404080f7981 */ /* 0x000f28000c1e1900 */
[----:B------:R-:W4:Y:S04]  /*03d0*/  LDG.E R13, desc[UR4][R8.64+0x8] ;  /* 0x00000804080d7981 */ /* 0x000f28000c1e1900 */
[----:B------:R-:W4:Y:S04]  /*03e0*/  LDG.E R10, desc[UR4][R8.64+0xc] ;  /* 0x00000c04080a7981 */ /* 0x000f28000c1e1900 */
[----:B------:R-:W4:Y:S01]  /*03f0*/  LDG.E R23, desc[UR4][R8.64+0x10] ;  /* 0x0000100408177981 */ /* 0x000f22000c1e1900 */
[----:B--2--5:R-:W-:-:S03]  /*0400*/  VIMNMX3 R22, R21, R0, R20, !PT ;  /* 0x000000001516720f */ /* 0x024fc60007800114 */
[----:B------:R-:W2:Y:S04]  /*0410*/  LDG.E R0, desc[UR4][R8.64+0x14] ;  /* 0x0000140408007981 */ /* 0x000ea8000c1e1900 */
[----:B------:R-:W2:Y:S04]  /*0420*/  LDG.E R21, desc[UR4][R8.64+0x18] ;  /* 0x0000180408157981 */ /* 0x000ea8000c1e1900 */
[----:B------:R-:W2:Y:S01]  /*0430*/  LDG.E R20, desc[UR4][R8.64+0x1c] ;  /* 0x00001c0408147981 */ /* 0x000ea2000c1e1900 */
[----:B---3--:R-:W-:Y:S01]  /*0440*/  VIMNMX3 R22, R25, R22, R24, !PT ;  /* 0x000000161916720f */ /* 0x008fe20007800118 */
[----:B------:R-:W-:-:S03]  /*0450*/  VIADD R12, R12, 0x10 ;  /* 0x000000100c0c7836 */ /* 0x000fc60000000000 */
[----:B----4-:R-:W-:Y:S02]  /*0460*/  VIMNMX3 R18, R18, R22, R19, !PT ;  /* 0x000000161212720f */ /* 0x010fe40007800113 */
[----:B------:R-:W-:Y:S02]  /*0470*/  ISETP.NE.AND P1, PT, R12, RZ, PT ;  /* 0x000000ff0c00720c */ /* 0x000fe40003f25270 */
[----:B------:R-:W-:-:S04]  /*0480*/  VIMNMX3 R16, R16, R18, R17, !PT ;  /* 0x000000121010720f */ /* 0x000fc80007800111 */
[----:B------:R-:W-:-:S04]  /*0490*/  VIMNMX3 R14, R14, R16, R15, !PT ;  /* 0x000000100e0e720f */ /* 0x000fc8000780010f */
[----:B------:R-:W-:Y:S02]  /*04a0*/  VIMNMX3 R10, R13, R14, R10, !PT ;  /* 0x0000000e0d0a720f */ /* 0x000fe4000780010a */
[----:B------:R-:W-:Y:S02]  /*04b0*/  IADD3 R13, P2, PT, R8, 0x40, RZ ;  /* 0x00000040080d7810 */ /* 0x000fe40007f5e0ff */
[----:B--2---:R-:W-:-:S03]  /*04c0*/  VIMNMX3 R0, R23, R10, R0, !PT ;  /* 0x0000000a1700720f */ /* 0x004fc60007800100 */
[----:B------:R-:W-:Y:S01]  /*04d0*/  IMAD.X R10, RZ, RZ, R9, P2 ;  /* 0x000000ffff0a7224 */ /* 0x000fe200010e0609 */
[----:B------:R-:W-:Y:S01]  /*04e0*/  VIMNMX3 R0, R21, R0, R20, !PT ;  /* 0x000000001500720f */ /* 0x000fe20007800114 */
[----:B------:R-:W-:Y:S06]  /*04f0*/  @P1 BRA `(.L_x_2) ;  /* 0xfffffffc00841947 */ /* 0x000fec000383ffff */
.L_x_1:
[----:B------:R-:W-:Y:S05]  /*0500*/  @!P0 BRA `(.L_x_0) ;  /* 0x0000000000b08947 */ /* 0x000fea0003800000 */
[----:B------:R-:W-:Y:S02]  /*0510*/  ISETP.GE.U32.AND P0, PT, R26, 0x8, PT ;  /* 0x000000081a00780c */ /* 0x000fe40003f06070 */
[----:B------:R-:W-:-:S04]  /*0520*/  LOP3.LUT R18, R2, 0x7, RZ, 0xc0, !PT ;  /* 0x0000000702127812 */ /* 0x000fc800078ec0ff */
[----:B------:R-:W-:-:S07]  /*0530*/  ISETP.NE.AND P1, PT, R18, RZ, PT ;  /* 0x000000ff1200720c */ /* 0x000fce0003f25270 */
[----:B------:R-:W-:Y:S06]  /*0540*/  @!P0 BRA `(.L_x_3) ;  /* 0x0000000000388947 */ /* 0x000fec0003800000 */
[----:B------:R-:W-:-:S05]  /*0550*/  IMAD.WIDE.U32 R8, R11, 0x4, R6 ;  /* 0x000000040b087825 */ /* 0x000fca00078e0006 */
[----:B------:R-:W2:Y:S04]  /*0560*/  LDG.E R13, desc[UR4][R8.64] ;  /* 0x00000004080d7981 */ /* 0x000ea8000c1e1900 */
[----:B------:R-:W2:Y:S04]  /*0570*/  LDG.E R10, desc[UR4][R8.64+0x4] ;  /* 0x00000404080a7981 */ /* 0x000ea8000c1e1900 */
[----:B------:R-:W3:Y:S04]  /*0580*/  LDG.E R15, desc[UR4][R8.64+0x8] ;  /* 0x00000804080f7981 */ /* 0x000ee8000c1e1900 */
[----:B------:R-:W3:Y:S04]  /*0590*/  LDG.E R12, desc[UR4][R8.64+0xc] ;  /* 0x00000c04080c7981 */ /* 0x000ee8000c1e1900 */
[----:B------:R-:W4:Y:S04]  /*05a0*/  LDG.E R17, desc[UR4][R8.64+0x10] ;  /* 0x0000100408117981 */ /* 0x000f28000c1e1900 */
[----:B------:R-:W4:Y:S04]  /*05b0*/  LDG.E R14, desc[UR4][R8.64+0x14] ;  /* 0x00001404080e7981 */ /* 0x000f28000c1e1900 */
[----:B------:R-:W4:Y:S04]  /*05c0*/  LDG.E R19, desc[UR4][R8.64+0x18] ;  /* 0x0000180408137981 */ /* 0x000f28000c1e1900 */
[----:B------:R-:W4:Y:S01]  /*05d0*/  LDG.E R16, desc[UR4][R8.64+0x1c] ;  /* 0x00001c0408107981 */ /* 0x000f22000c1e1900 */
[----:B------:R-:W-:Y:S01]  /*05e0*/  VIADD R11, R11, 0x8 ;  /* 0x000000080b0b7836 */ /* 0x000fe20000000000 */
[----:B--2--5:R-:W-:-:S04]  /*05f0*/  VIMNMX3 R10, R13, R0, R10, !PT ;  /* 0x000000000d0a720f */ /* 0x024fc8000780010a */
[----:B---3--:R-:W-:-:S04]  /*0600*/  VIMNMX3 R10, R15, R10, R12, !PT ;  /* 0x0000000a0f0a720f */ /* 0x008fc8000780010c */
[----:B----4-:R-:W-:-:S04]  /*0610*/  VIMNMX3 R10, R17, R10, R14, !PT ;  /* 0x0000000a110a720f */ /* 0x010fc8000780010e */
[----:B------:R-:W-:-:S07]  /*0620*/  VIMNMX3 R0, R19, R10, R16, !PT ;  /* 0x0000000a1300720f */ /* 0x000fce0007800110 */
.L_x_3:
        /* <DEDUP_REMOVED lines=9> */
[----:B------:R-:W3:Y:S01]  /*06c0*/  LDG.E R10, desc[UR4][R6.64+0xc] ;  /* 0x00000c04060a7981 */ /* 0x000ee2000c1e1900 */
[----:B------:R-:W-:Y:S01]  /*06d0*/  VIADD R11, R11, 0x4 ;  /* 0x000000040b0b7836 */ /* 0x000fe20000000000 */
[----:B--2--5:R-:W-:-:S04]  /*06e0*/  VIMNMX3 R0, R9, R0, R8, !PT ;  /* 0x000000000900720f */ /* 0x024fc80007800108 */
[----:B---3--:R-:W-:-:S07]  /*06f0*/  VIMNMX3 R0, R13, R0, R10, !PT ;  /* 0x000000000d00720f */ /* 0x008fce000780010a */
.L_x_4:
[----:B------:R-:W-:Y:S05]  /*0700*/  @!P1 BRA `(.L_x_0) ;  /* 0x0000000000309947 */ /* 0x000fea0003800000 */
[----:B------:R-:W-:-:S04]  /*0710*/  IMAD.WIDE.U32 R4, R11, 0x4, R4 ;  /* 0x000000040b047825 */ /* 0x000fc800078e0004 */
[----:B------:R-:W-:Y:S01]  /*0720*/  IMAD.MOV R2, RZ, RZ, -R2 ;  /* 0x000000ffff027224 */ /* 0x000fe200078e0a02 */
[----:B------:R-:W-:-:S04]  /*0730*/  IADD3 R4, P0, PT, R4, UR6, RZ ;  /* 0x0000000604047c10 */ /* 0x000fc8000ff1e0ff */
[----:B------:R-:W-:-:S09]  /*0740*/  IADD3.X R7, PT, PT, R5, UR7, RZ, P0, !PT ;  /* 0x0000000705077c10 */ /* 0x000fd200087fe4ff */
.L_x_5:
[----:B------:R-:W-:-:S06]  /*0750*/  IMAD.MOV.U32 R5, RZ, RZ, R7 ;  /* 0x000000ffff057224 */ /* 0x000fcc00078e0007 */
[----:B------:R0:W2:Y:S01]  /*0760*/  LDG.E R5, desc[UR4][R4.64] ;  /* 0x0000000404057981 */ /* 0x0000a2000c1e1900 */
[----:B------:R-:W-:-:S05]  /*0770*/  VIADD R2, R2, 0x1 ;  /* 0x0000000102027836 */ /* 0x000fca0000000000 */
[----:B------:R-:W-:Y:S02]  /*0780*/  ISETP.NE.AND P0, PT, R2, RZ, PT ;  /* 0x000000ff0200720c */ /* 0x000fe40003f05270 */
[----:B0-----:R-:W-:-:S05]  /*0790*/  IADD3 R4, P1, PT, R4, 0x4, RZ ;  /* 0x0000000404047810 */ /* 0x001fca0007f3e0ff */
[----:B------:R-:W-:Y:S01]  /*07a0*/  IMAD.X R7, RZ, RZ, R7, P1 ;  /* 0x000000ffff077224 */ /* 0x000fe200008e0607 */
[----:B--2--5:R-:W-:-:S05]  /*07b0*/  VIMNMX R0, PT, PT, R5, R0, !PT ;  /* 0x0000000005007248 */ /* 0x024fca0007fe0100 */
[----:B------:R-:W-:Y:S05]  /*07c0*/  @P0 BRA `(.L_x_5) ;  /* 0xfffffffc00e00947 */ /* 0x000fea000383ffff */
.L_x_0:
[----:B------:R-:W0:Y:S02]  /*07d0*/  LDC.64 R4, c[0x0][0x390] ;  /* 0x0000e400ff047b82 */ /* 0x000e240000000a00 */
[----:B0-----:R-:W-:-:S05]  /*07e0*/  IMAD.WIDE R2, R3, 0x4, R4 ;  /* 0x0000000403027825 */ /* 0x001fca00078e0204 */
[----:B-----5:R-:W-:Y:S01]  /*07f0*/  STG.E desc[UR4][R2.64], R0 ;  /* 0x0000000002007986 */ /* 0x020fe2000c101904 */
[----:B------:R-:W-:Y:S05]  /*0800*/  EXIT ;  /* 0x000000000000794d */ /* 0x000fea0003800000 */
.L_x_6:
[----:B------:R-:W-:-:S00]  /*0810*/  BRA `(.L_x_6) ;  /* 0xfffffffc00fc7947 */ /* 0x000fc0000383ffff */
[----:B------:R-:W-:-:S00]  /*0820*/  NOP ;  /* 0x0000000000007918 */ /* 0x000fc00000000000 */
        /* <DEDUP_REMOVED lines=13> */
.L_x_7:


//--------------------- .nv.shared.reserved.0     --------------------------
	.section	.nv.shared.reserved.0,"aw",@nobits
	.weak		__nv_reservedSMEM_offset_0_alias
	.size		__nv_reservedSMEM_offset_0_alias, 0, 64
	.other		__nv_reservedSMEM_offset_0_alias,@"STO_CUDA_RESERVED_SHARED STV_DEFAULT"
__nv_reservedSMEM_offset_0_alias:
	.zero		0
	.zero		64


//--------------------- .nv.constant0._Z3maxPiiiS_ --------------------------
	.section	.nv.constant0._Z3maxPiiiS_,"a",@progbits
	.sectionflags	@""
	.align	4
.nv.constant0._Z3maxPiiiS_:
	.zero		920


//--------------------- SYMBOLS --------------------------

	.type		.nv.reservedSmem.offset0,@object
	.size		.nv.reservedSmem.offset0,0x4
